//
// Generated by NVIDIA NVVM Compiler
//
// Compiler Build ID: CL-36424714
// Cuda compilation tools, release 13.0, V13.0.88
// Based on NVVM 20.0.0
//

.version 9.0
.target sm_100
.address_size 64

	// .globl	axpy_f16

.visible .entry axpy_f16(
	.param .u64 axpy_f16_param_0,
	.param .u64 .ptr .align 1 axpy_f16_param_1,
	.param .align 2 .b8 axpy_f16_param_2[2],
	.param .u64 .ptr .align 1 axpy_f16_param_3,
	.param .align 2 .b8 axpy_f16_param_4[2]
)
{
	.reg .pred 	%p<3>;
	.reg .b16 	%rs<14>;
	.reg .b32 	%r<10>;
	.reg .b64 	%rd<13>;

	ld.param.u16 	%rs4, [axpy_f16_param_4];
	ld.param.u16 	%rs3, [axpy_f16_param_2];
	ld.param.u64 	%rd6, [axpy_f16_param_0];
	ld.param.u64 	%rd7, [axpy_f16_param_1];
	ld.param.u64 	%rd8, [axpy_f16_param_3];
	mov.u32 	%r6, %ctaid.x;
	mov.u32 	%r1, %ntid.x;
	mov.u32 	%r7, %tid.x;
	mad.lo.s32 	%r9, %r6, %r1, %r7;
	cvt.u64.u32 	%rd12, %r9;
	setp.le.u64 	%p1, %rd6, %rd12;
	@%p1 bra 	$L__BB0_3;
	mov.u32 	%r8, %nctaid.x;
	mul.lo.s32 	%r3, %r1, %r8;
	cvta.to.global.u64 	%rd2, %rd7;
	cvta.to.global.u64 	%rd3, %rd8;
$L__BB0_2:
	shl.b64 	%rd9, %rd12, 1;
	add.s64 	%rd10, %rd2, %rd9;
	ld.global.u16 	%rs6, [%rd10];
	// begin inline asm
	{mul.f16 %rs5,%rs6,%rs3;
}
	// end inline asm
	add.s64 	%rd11, %rd3, %rd9;
	ld.global.u16 	%rs9, [%rd11];
	// begin inline asm
	{mul.f16 %rs8,%rs9,%rs4;
}
	// end inline asm
	// begin inline asm
	{add.f16 %rs11,%rs5,%rs8;
}
	// end inline asm
	st.global.u16 	[%rd10], %rs11;
	add.s32 	%r9, %r9, %r3;
	cvt.u64.u32 	%rd12, %r9;
	setp.gt.u64 	%p2, %rd6, %rd12;
	@%p2 bra 	$L__BB0_2;
$L__BB0_3:
	ret;

}
	// .globl	axpy_f32
.visible .entry axpy_f32(
	.param .u64 axpy_f32_param_0,
	.param .u64 .ptr .align 1 axpy_f32_param_1,
	.param .f32 axpy_f32_param_2,
	.param .u64 .ptr .align 1 axpy_f32_param_3,
	.param .f32 axpy_f32_param_4
)
{
	.reg .pred 	%p<3>;
	.reg .b32 	%r<10>;
	.reg .b32 	%f<7>;
	.reg .b64 	%rd<13>;

	ld.param.u64 	%rd6, [axpy_f32_param_0];
	ld.param.u64 	%rd7, [axpy_f32_param_1];
	ld.param.f32 	%f1, [axpy_f32_param_2];
	ld.param.u64 	%rd8, [axpy_f32_param_3];
	ld.param.f32 	%f2, [axpy_f32_param_4];
	mov.u32 	%r6, %ctaid.x;
	mov.u32 	%r1, %ntid.x;
	mov.u32 	%r7, %tid.x;
	mad.lo.s32 	%r9, %r6, %r1, %r7;
	cvt.u64.u32 	%rd12, %r9;
	setp.le.u64 	%p1, %rd6, %rd12;
	@%p1 bra 	$L__BB1_3;
	mov.u32 	%r8, %nctaid.x;
	mul.lo.s32 	%r3, %r1, %r8;
	cvta.to.global.u64 	%rd2, %rd7;
	cvta.to.global.u64 	%rd3, %rd8;
$L__BB1_2:
	shl.b64 	%rd9, %rd12, 2;
	add.s64 	%rd10, %rd2, %rd9;
	ld.global.f32 	%f3, [%rd10];
	add.s64 	%rd11, %rd3, %rd9;
	ld.global.f32 	%f4, [%rd11];
	mul.f32 	%f5, %f2, %f4;
	fma.rn.f32 	%f6, %f1, %f3, %f5;
	st.global.f32 	[%rd10], %f6;
	add.s32 	%r9, %r9, %r3;
	cvt.u64.u32 	%rd12, %r9;
	setp.gt.u64 	%p2, %rd6, %rd12;
	@%p2 bra 	$L__BB1_2;
$L__BB1_3:
	ret;

}
	// .globl	axpy_f64
.visible .entry axpy_f64(
	.param .u64 axpy_f64_param_0,
	.param .u64 .ptr .align 1 axpy_f64_param_1,
	.param .f64 axpy_f64_param_2,
	.param .u64 .ptr .align 1 axpy_f64_param_3,
	.param .f64 axpy_f64_param_4
)
{
	.reg .pred 	%p<3>;
	.reg .b32 	%r<10>;
	.reg .b64 	%rd<13>;
	.reg .b64 	%fd<7>;

	ld.param.u64 	%rd6, [axpy_f64_param_0];
	ld.param.u64 	%rd7, [axpy_f64_param_1];
	ld.param.f64 	%fd1, [axpy_f64_param_2];
	ld.param.u64 	%rd8, [axpy_f64_param_3];
	ld.param.f64 	%fd2, [axpy_f64_param_4];
	mov.u32 	%r6, %ctaid.x;
	mov.u32 	%r1, %ntid.x;
	mov.u32 	%r7, %tid.x;
	mad.lo.s32 	%r9, %r6, %r1, %r7;
	cvt.u64.u32 	%rd12, %r9;
	setp.le.u64 	%p1, %rd6, %rd12;
	@%p1 bra 	$L__BB2_3;
	mov.u32 	%r8, %nctaid.x;
	mul.lo.s32 	%r3, %r1, %r8;
	cvta.to.global.u64 	%rd2, %rd7;
	cvta.to.global.u64 	%rd3, %rd8;
$L__BB2_2:
	shl.b64 	%rd9, %rd12, 3;
	add.s64 	%rd10, %rd2, %rd9;
	ld.global.f64 	%fd3, [%rd10];
	add.s64 	%rd11, %rd3, %rd9;
	ld.global.f64 	%fd4, [%rd11];
	mul.f64 	%fd5, %fd2, %fd4;
	fma.rn.f64 	%fd6, %fd1, %fd3, %fd5;
	st.global.f64 	[%rd10], %fd6;
	add.s32 	%r9, %r9, %r3;
	cvt.u64.u32 	%rd12, %r9;
	setp.gt.u64 	%p2, %rd6, %rd12;
	@%p2 bra 	$L__BB2_2;
$L__BB2_3:
	ret;

}


// ===== COMPILED SASS (sm_100) =====

	.target	sm_100

	.elftype	@"ET_EXEC"


//--------------------- .note.nv.tkinfo           --------------------------
	.section	.note.nv.tkinfo,"",@"SHT_NOTE"
	.sectionflags	@"SHF_NOTE_NV_TKINFO"
	.tkinfo
        /*0018*/ 	.word	0x00000002
        /*0030*/ 	.string	""
        /*0030*/ 	.string	"ptxas"
        /*0030*/ 	.string	"Cuda compilation tools, release 13.0, V13.0.88"
        /*0030*/ 	.string	"Build cuda_13.0.r13.0/compiler.36424714_0"
        /*0030*/ 	.string	"-arch sm_100 -m 64 "



//--------------------- .note.nv.cuinfo           --------------------------
	.section	.note.nv.cuinfo,"",@"SHT_NOTE"
	.sectionflags	@"SHF_NOTE_NV_CUINFO"
        /*0018*/ 	.short	0x0002
        /*001a*/ 	.short	0x0064
        /*001c*/ 	.short	0x0082
	.zero		2


//--------------------- .nv.info                  --------------------------
	.section	.nv.info,"",@"SHT_CUDA_INFO"
	.align	4


	//----- nvinfo : EIATTR_REGCOUNT
	.align		4
        /*0000*/ 	.byte	0x04, 0x2f
        /*0002*/ 	.short	(.L_1 - .L_0)
	.align		4
.L_0:
        /*0004*/ 	.word	index@(axpy_f16)
        /*0008*/ 	.word	0x0000000e


	//----- nvinfo : EIATTR_FRAME_SIZE
	.align		4
.L_1:
        /*000c*/ 	.byte	0x04, 0x11
        /*000e*/ 	.short	(.L_3 - .L_2)
	.align		4
.L_2:
        /*0010*/ 	.word	index@(axpy_f16)
        /*0014*/ 	.word	0x00000000


	//----- nvinfo : EIATTR_REGCOUNT
	.align		4
.L_3:
        /*0018*/ 	.byte	0x04, 0x2f
        /*001a*/ 	.short	(.L_5 - .L_4)
	.align		4
.L_4:
        /*001c*/ 	.word	index@(axpy_f32)
        /*0020*/ 	.word	0x0000000e


	//----- nvinfo : EIATTR_FRAME_SIZE
	.align		4
.L_5:
        /*0024*/ 	.byte	0x04, 0x11
        /*0026*/ 	.short	(.L_7 - .L_6)
	.align		4
.L_6:
        /*0028*/ 	.word	index@(axpy_f32)
        /*002c*/ 	.word	0x00000000


	//----- nvinfo : EIATTR_REGCOUNT
	.align		4
.L_7:
        /*0030*/ 	.byte	0x04, 0x2f
        /*0032*/ 	.short	(.L_9 - .L_8)
	.align		4
.L_8:
        /*0034*/ 	.word	index@(axpy_f64)
        /*0038*/ 	.word	0x00000010


	//----- nvinfo : EIATTR_FRAME_SIZE
	.align		4
.L_9:
        /*003c*/ 	.byte	0x04, 0x11
        /*003e*/ 	.short	(.L_11 - .L_10)
	.align		4
.L_10:
        /*0040*/ 	.word	index@(axpy_f64)
        /*0044*/ 	.word	0x00000000


	//----- nvinfo : EIATTR_MIN_STACK_SIZE
	.align		4
.L_11:
        /*0048*/ 	.byte	0x04, 0x12
        /*004a*/ 	.short	(.L_13 - .L_12)
	.align		4
.L_12:
        /*004c*/ 	.word	index@(axpy_f64)
        /*0050*/ 	.word	0x00000000


	//----- nvinfo : EIATTR_MIN_STACK_SIZE
	.align		4
.L_13:
        /*0054*/ 	.byte	0x04, 0x12
        /*0056*/ 	.short	(.L_15 - .L_14)
	.align		4
.L_14:
        /*0058*/ 	.word	index@(axpy_f32)
        /*005c*/ 	.word	0x00000000


	//----- nvinfo : EIATTR_MIN_STACK_SIZE
	.align		4
.L_15:
        /*0060*/ 	.byte	0x04, 0x12
        /*0062*/ 	.short	(.L_17 - .L_16)
	.align		4
.L_16:
        /*0064*/ 	.word	index@(axpy_f16)
        /*0068*/ 	.word	0x00000000
.L_17:


//--------------------- .nv.compat                --------------------------
	.section	.nv.compat,"",@"SHT_CUDA_COMPAT_INFO"
	.align	4
        /*0000*/ 	.byte	0x02, 0x09, 0x00, 0x00, 0x02, 0x02, 0x01, 0x00, 0x02, 0x05, 0x05, 0x00, 0x03, 0x07, 0x01, 0x01
        /*0010*/ 	.byte	0x02, 0x03, 0x00, 0x00, 0x02, 0x06, 0x01, 0x00, 0x04, 0x0b, 0x08, 0x00, 0x01, 0x00, 0x00, 0x00
        /*0020*/ 	.byte	0x00, 0x00, 0x00, 0x00


//--------------------- .nv.info.axpy_f64         --------------------------
	.section	.nv.info.axpy_f64,"",@"SHT_CUDA_INFO"
	.sectionflags	@""
	.align	4


	//----- nvinfo : EIATTR_CUDA_API_VERSION
	.align		4
        /*0000*/ 	.byte	0x04, 0x37
        /*0002*/ 	.short	(.L_19 - .L_18)
.L_18:
        /*0004*/ 	.word	0x00000082


	//----- nvinfo : EIATTR_KPARAM_INFO
	.align		4
.L_19:
        /*0008*/ 	.byte	0x04, 0x17
        /*000a*/ 	.short	(.L_21 - .L_20)
.L_20:
        /*000c*/ 	.word	0x00000000
        /*0010*/ 	.short	0x0004
        /*0012*/ 	.short	0x0020
        /*0014*/ 	.byte	0x00, 0xf0, 0x21, 0x00


	//----- nvinfo : EIATTR_KPARAM_INFO
	.align		4
.L_21:
        /*0018*/ 	.byte	0x04, 0x17
        /*001a*/ 	.short	(.L_23 - .L_22)
.L_22:
        /*001c*/ 	.word	0x00000000
        /*0020*/ 	.short	0x0003
        /*0022*/ 	.short	0x0018
        /*0024*/ 	.byte	0x00, 0xf5, 0x21, 0x00


	//----- nvinfo : EIATTR_KPARAM_INFO
	.align		4
.L_23:
        /*0028*/ 	.byte	0x04, 0x17
        /*002a*/ 	.short	(.L_25 - .L_24)
.L_24:
        /*002c*/ 	.word	0x00000000
        /*0030*/ 	.short	0x0002
        /*0032*/ 	.short	0x0010
        /*0034*/ 	.byte	0x00, 0xf0, 0x21, 0x00


	//----- nvinfo : EIATTR_KPARAM_INFO
	.align		4
.L_25:
        /*0038*/ 	.byte	0x04, 0x17
        /*003a*/ 	.short	(.L_27 - .L_26)
.L_26:
        /*003c*/ 	.word	0x00000000
        /*0040*/ 	.short	0x0001
        /*0042*/ 	.short	0x0008
        /*0044*/ 	.byte	0x00, 0xf5, 0x21, 0x00


	//----- nvinfo : EIATTR_KPARAM_INFO
	.align		4
.L_27:
        /*0048*/ 	.byte	0x04, 0x17
        /*004a*/ 	.short	(.L_29 - .L_28)
.L_28:
        /*004c*/ 	.word	0x00000000
        /*0050*/ 	.short	0x0000
        /*0052*/ 	.short	0x0000
        /*0054*/ 	.byte	0x00, 0xf0, 0x21, 0x00


	//----- nvinfo : EIATTR_SPARSE_MMA_MASK
	.align		4
.L_29:
        /*0058*/ 	.byte	0x03, 0x50
        /*005a*/ 	.short	0x0000


	//----- nvinfo : EIATTR_MAXREG_COUNT
	.align		4
        /*005c*/ 	.byte	0x03, 0x1b
        /*005e*/ 	.short	0x00ff


	//----- nvinfo : EIATTR_MERCURY_ISA_VERSION
	.align		4
        /*0060*/ 	.byte	0x03, 0x5f
        /*0062*/ 	.short	0x0101


	//----- nvinfo : EIATTR_VRC_CTA_INIT_COUNT
	.align		4
        /*0064*/ 	.byte	0x02, 0x4a
	.zero		1
	.zero		1


	//----- nvinfo : EIATTR_EXIT_INSTR_OFFSETS
	.align		4
        /*0068*/ 	.byte	0x04, 0x1c
        /*006a*/ 	.short	(.L_31 - .L_30)


	//   ....[0]....
.L_30:
        /*006c*/ 	.word	0x00000080


	//   ....[1]....
        /*0070*/ 	.word	0x00000220


	//----- nvinfo : EIATTR_CRS_STACK_SIZE
	.align		4
.L_31:
        /*0074*/ 	.byte	0x04, 0x1e
        /*0076*/ 	.short	(.L_33 - .L_32)
.L_32:
        /*0078*/ 	.word	0x00000000


	//----- nvinfo : EIATTR_CBANK_PARAM_SIZE
	.align		4
.L_33:
        /*007c*/ 	.byte	0x03, 0x19
        /*007e*/ 	.short	0x0028


	//----- nvinfo : EIATTR_PARAM_CBANK
	.align		4
        /*0080*/ 	.byte	0x04, 0x0a
        /*0082*/ 	.short	(.L_35 - .L_34)
	.align		4
.L_34:
        /*0084*/ 	.word	index@(.nv.constant0.axpy_f64)
        /*0088*/ 	.short	0x0380
        /*008a*/ 	.short	0x0028


	//----- nvinfo : EIATTR_SW_WAR
	.align		4
.L_35:
        /*008c*/ 	.byte	0x04, 0x36
        /*008e*/ 	.short	(.L_37 - .L_36)
.L_36:
        /*0090*/ 	.word	0x00000008
.L_37:


//--------------------- .nv.info.axpy_f32         --------------------------
	.section	.nv.info.axpy_f32,"",@"SHT_CUDA_INFO"
	.sectionflags	@""
	.align	4


	//----- nvinfo : EIATTR_CUDA_API_VERSION
	.align		4
        /*0000*/ 	.byte	0x04, 0x37
        /*0002*/ 	.short	(.L_39 - .L_38)
.L_38:
        /*0004*/ 	.word	0x00000082


	//----- nvinfo : EIATTR_KPARAM_INFO
	.align		4
.L_39:
        /*0008*/ 	.byte	0x04, 0x17
        /*000a*/ 	.short	(.L_41 - .L_40)
.L_40:
        /*000c*/ 	.word	0x00000000
        /*0010*/ 	.short	0x0004
        /*0012*/ 	.short	0x0020
        /*0014*/ 	.byte	0x00, 0xf0, 0x11, 0x00


	//----- nvinfo : EIATTR_KPARAM_INFO
	.align		4
.L_41:
        /*0018*/ 	.byte	0x04, 0x17
        /*001a*/ 	.short	(.L_43 - .L_42)
.L_42:
        /*001c*/ 	.word	0x00000000
        /*0020*/ 	.short	0x0003
        /*0022*/ 	.short	0x0018
        /*0024*/ 	.byte	0x00, 0xf5, 0x21, 0x00


	//----- nvinfo : EIATTR_KPARAM_INFO
	.align		4
.L_43:
        /*0028*/ 	.byte	0x04, 0x17
        /*002a*/ 	.short	(.L_45 - .L_44)
.L_44:
        /*002c*/ 	.word	0x00000000
        /*0030*/ 	.short	0x0002
        /*0032*/ 	.short	0x0010
        /*0034*/ 	.byte	0x00, 0xf0, 0x11, 0x00


	//----- nvinfo : EIATTR_KPARAM_INFO
	.align		4
.L_45:
        /*0038*/ 	.byte	0x04, 0x17
        /*003a*/ 	.short	(.L_47 - .L_46)
.L_46:
        /*003c*/ 	.word	0x00000000
        /*0040*/ 	.short	0x0001
        /*0042*/ 	.short	0x0008
        /*0044*/ 	.byte	0x00, 0xf5, 0x21, 0x00


	//----- nvinfo : EIATTR_KPARAM_INFO
	.align		4
.L_47:
        /*0048*/ 	.byte	0x04, 0x17
        /*004a*/ 	.short	(.L_49 - .L_48)
.L_48:
        /*004c*/ 	.word	0x00000000
        /*0050*/ 	.short	0x0000
        /*0052*/ 	.short	0x0000
        /*0054*/ 	.byte	0x00, 0xf0, 0x21, 0x00


	//----- nvinfo : EIATTR_SPARSE_MMA_MASK
	.align		4
.L_49:
        /*0058*/ 	.byte	0x03, 0x50
        /*005a*/ 	.short	0x0000


	//----- nvinfo : EIATTR_MAXREG_COUNT
	.align		4
        /*005c*/ 	.byte	0x03, 0x1b
        /*005e*/ 	.short	0x00ff


	//----- nvinfo : EIATTR_MERCURY_ISA_VERSION
	.align		4
        /*0060*/ 	.byte	0x03, 0x5f
        /*0062*/ 	.short	0x0101


	//----- nvinfo : EIATTR_VRC_CTA_INIT_COUNT
	.align		4
        /*0064*/ 	.byte	0x02, 0x4a
	.zero		1
	.zero		1


	//----- nvinfo : EIATTR_EXIT_INSTR_OFFSETS
	.align		4
        /*0068*/ 	.byte	0x04, 0x1c
        /*006a*/ 	.short	(.L_51 - .L_50)


	//   ....[0]....
.L_50:
        /*006c*/ 	.word	0x00000080


	//   ....[1]....
        /*0070*/ 	.word	0x00000220


	//----- nvinfo : EIATTR_CRS_STACK_SIZE
	.align		4
.L_51:
        /*0074*/ 	.byte	0x04, 0x1e
        /*0076*/ 	.short	(.L_53 - .L_52)
.L_52:
        /*0078*/ 	.word	0x00000000


	//----- nvinfo : EIATTR_CBANK_PARAM_SIZE
	.align		4
.L_53:
        /*007c*/ 	.byte	0x03, 0x19
        /*007e*/ 	.short	0x0024


	//----- nvinfo : EIATTR_PARAM_CBANK
	.align		4
        /*0080*/ 	.byte	0x04, 0x0a
        /*0082*/ 	.short	(.L_55 - .L_54)
	.align		4
.L_54:
        /*0084*/ 	.word	index@(.nv.constant0.axpy_f32)
        /*0088*/ 	.short	0x0380
        /*008a*/ 	.short	0x0024


	//----- nvinfo : EIATTR_SW_WAR
	.align		4
.L_55:
        /*008c*/ 	.byte	0x04, 0x36
        /*008e*/ 	.short	(.L_57 - .L_56)
.L_56:
        /*0090*/ 	.word	0x00000008
.L_57:


//--------------------- .nv.info.axpy_f16         --------------------------
	.section	.nv.info.axpy_f16,"",@"SHT_CUDA_INFO"
	.sectionflags	@""
	.align	4


	//----- nvinfo : EIATTR_CUDA_API_VERSION
	.align		4
        /*0000*/ 	.byte	0x04, 0x37
        /*0002*/ 	.short	(.L_59 - .L_58)
.L_58:
        /*0004*/ 	.word	0x00000082


	//----- nvinfo : EIATTR_KPARAM_INFO
	.align		4
.L_59:
        /*0008*/ 	.byte	0x04, 0x17
        /*000a*/ 	.short	(.L_61 - .L_60)
.L_60:
        /*000c*/ 	.word	0x00000000
        /*0010*/ 	.short	0x0004
        /*0012*/ 	.short	0x0020
        /*0014*/ 	.byte	0x00, 0xf0, 0x09, 0x00


	//----- nvinfo : EIATTR_KPARAM_INFO
	.align		4
.L_61:
        /*0018*/ 	.byte	0x04, 0x17
        /*001a*/ 	.short	(.L_63 - .L_62)
.L_62:
        /*001c*/ 	.word	0x00000000
        /*0020*/ 	.short	0x0003
        /*0022*/ 	.short	0x0018
        /*0024*/ 	.byte	0x00, 0xf5, 0x21, 0x00


	//----- nvinfo : EIATTR_KPARAM_INFO
	.align		4
.L_63:
        /*0028*/ 	.byte	0x04, 0x17
        /*002a*/ 	.short	(.L_65 - .L_64)
.L_64:
        /*002c*/ 	.word	0x00000000
        /*0030*/ 	.short	0x0002
        /*0032*/ 	.short	0x0010
        /*0034*/ 	.byte	0x00, 0xf0, 0x09, 0x00


	//----- nvinfo : EIATTR_KPARAM_INFO
	.align		4
.L_65:
        /*0038*/ 	.byte	0x04, 0x17
        /*003a*/ 	.short	(.L_67 - .L_66)
.L_66:
        /*003c*/ 	.word	0x00000000
        /*0040*/ 	.short	0x0001
        /*0042*/ 	.short	0x0008
        /*0044*/ 	.byte	0x00, 0xf5, 0x21, 0x00


	//----- nvinfo : EIATTR_KPARAM_INFO
	.align		4
.L_67:
        /*0048*/ 	.byte	0x04, 0x17
        /*004a*/ 	.short	(.L_69 - .L_68)
.L_68:
        /*004c*/ 	.word	0x00000000
        /*0050*/ 	.short	0x0000
        /*0052*/ 	.short	0x0000
        /*0054*/ 	.byte	0x00, 0xf0, 0x21, 0x00


	//----- nvinfo : EIATTR_SPARSE_MMA_MASK
	.align		4
.L_69:
        /*0058*/ 	.byte	0x03, 0x50
        /*005a*/ 	.short	0x0000


	//----- nvinfo : EIATTR_MAXREG_COUNT
	.align		4
        /*005c*/ 	.byte	0x03, 0x1b
        /*005e*/ 	.short	0x00ff


	//----- nvinfo : EIATTR_MERCURY_ISA_VERSION
	.align		4
        /*0060*/ 	.byte	0x03, 0x5f
        /*0062*/ 	.short	0x0101


	//----- nvinfo : EIATTR_VRC_CTA_INIT_COUNT
	.align		4
        /*0064*/ 	.byte	0x02, 0x4a
	.zero		1
	.zero		1


	//----- nvinfo : EIATTR_EXIT_INSTR_OFFSETS
	.align		4
        /*0068*/ 	.byte	0x04, 0x1c
        /*006a*/ 	.short	(.L_71 - .L_70)


	//   ....[0]....
.L_70:
        /*006c*/ 	.word	0x00000080


	//   ....[1]....
        /*0070*/ 	.word	0x00000220


	//----- nvinfo : EIATTR_CRS_STACK_SIZE
	.align		4
.L_71:
        /*0074*/ 	.byte	0x04, 0x1e
        /*0076*/ 	.short	(.L_73 - .L_72)
.L_72:
        /*0078*/ 	.word	0x00000000


	//----- nvinfo : EIATTR_CBANK_PARAM_SIZE
	.align		4
.L_73:
        /*007c*/ 	.byte	0x03, 0x19
        /*007e*/ 	.short	0x0022


	//----- nvinfo : EIATTR_PARAM_CBANK
	.align		4
        /*0080*/ 	.byte	0x04, 0x0a
        /*0082*/ 	.short	(.L_75 - .L_74)
	.align		4
.L_74:
        /*0084*/ 	.word	index@(.nv.constant0.axpy_f16)
        /*0088*/ 	.short	0x0380
        /*008a*/ 	.short	0x0022


	//----- nvinfo : EIATTR_SW_WAR
	.align		4
.L_75:
        /*008c*/ 	.byte	0x04, 0x36
        /*008e*/ 	.short	(.L_77 - .L_76)
.L_76:
        /*0090*/ 	.word	0x00000008
.L_77:


//--------------------- .nv.callgraph             --------------------------
	.section	.nv.callgraph,"",@"SHT_CUDA_CALLGRAPH"
	.align	4
	.sectionentsize	8
	.align		4
        /*0000*/ 	.word	0x00000000
	.align		4
        /*0004*/ 	.word	0xffffffff
	.align		4
        /*0008*/ 	.word	0x00000000
	.align		4
        /*000c*/ 	.word	0xfffffffe
	.align		4
        /*0010*/ 	.word	0x00000000
	.align		4
        /*0014*/ 	.word	0xfffffffd
	.align		4
        /*0018*/ 	.word	0x00000000
	.align		4
        /*001c*/ 	.word	0xfffffffc


//--------------------- .text.axpy_f64            --------------------------
	.section	.text.axpy_f64,"ax",@progbits
	.align	128
        .global         axpy_f64
        .type           axpy_f64,@function
        .size           axpy_f64,(.L_x_6 - axpy_f64)
        .other          axpy_f64,@"STO_CUDA_ENTRY STV_DEFAULT"
axpy_f64:
.text.axpy_f64:
[----:B------:R-:W-:Y:S01]  /*0000*/  LDC R1, c[0x0][0x37c] ;  /* 0x0000df00ff017b82 */ /* 0x000fe20000000800 */
[----:B------:R-:W0:Y:S07]  /*0010*/  S2R R0, SR_TID.X ;  /* 0x0000000000007919 */ /* 0x000e2e0000002100 */
[----:B------:R-:W0:Y:S01]  /*0020*/  S2UR UR4, SR_CTAID.X ;  /* 0x00000000000479c3 */ /* 0x000e220000002500 */
[----:B------:R-:W1:Y:S07]  /*0030*/  LDCU.64 UR8, c[0x0][0x380] ;  /* 0x00007000ff0877ac */ /* 0x000e6e0008000a00 */
[----:B------:R-:W0:Y:S02]  /*0040*/  LDC R11, c[0x0][0x360] ;  /* 0x0000d800ff0b7b82 */ /* 0x000e240000000800 */
[----:B0-----:R-:W-:-:S05]  /*0050*/  IMAD R0, R11, UR4, R0 ;  /* 0x000000040b007c24 */ /* 0x001fca000f8e0200 */
[----:B-1----:R-:W-:-:S04]  /*0060*/  ISETP.GE.U32.AND P0, PT, R0, UR8, PT ;  /* 0x0000000800007c0c */ /* 0x002fc8000bf06070 */
[----:B------:R-:W-:-:S13]  /*0070*/  ISETP.GE.U32.AND.EX P0, PT, RZ, UR9, PT, P0 ;  /* 0x00000009ff007c0c */ /* 0x000fda000bf06100 */
[----:B------:R-:W-:Y:S05]  /*0080*/  @P0 EXIT ;  /* 0x000000000000094d */ /* 0x000fea0003800000 */
[----:B------:R-:W0:Y:S01]  /*0090*/  LDCU UR4, c[0x0][0x370] ;  /* 0x00006e00ff0477ac */ /* 0x000e220008000800 */
[----:B------:R-:W-:Y:S02]  /*00a0*/  IMAD.MOV.U32 R6, RZ, RZ, R0 ;  /* 0x000000ffff067224 */ /* 0x000fe400078e0000 */
[----:B------:R-:W-:Y:S01]  /*00b0*/  IMAD.MOV.U32 R13, RZ, RZ, RZ ;  /* 0x000000ffff0d7224 */ /* 0x000fe200078e00ff */
[----:B------:R-:W1:Y:S01]  /*00c0*/  LDCU.64 UR6, c[0x0][0x358] ;  /* 0x00006b00ff0677ac */ /* 0x000e620008000a00 */
[----:B------:R-:W2:Y:S01]  /*00d0*/  LDCU.64 UR14, c[0x0][0x3a0] ;  /* 0x00007400ff0e77ac */ /* 0x000ea20008000a00 */
[----:B------:R-:W3:Y:S01]  /*00e0*/  LDCU.64 UR16, c[0x0][0x390] ;  /* 0x00007200ff1077ac */ /* 0x000ee20008000a00 */
[----:B------:R-:W4:Y:S01]  /*00f0*/  LDCU.64 UR10, c[0x0][0x388] ;  /* 0x00007100ff0a77ac */ /* 0x000f220008000a00 */
[----:B0-----:R-:W-:Y:S01]  /*0100*/  IMAD R11, R11, UR4, RZ ;  /* 0x000000040b0b7c24 */ /* 0x001fe2000f8e02ff */
[----:B------:R-:W0:Y:S06]  /*0110*/  LDCU.64 UR12, c[0x0][0x398] ;  /* 0x00007300ff0c77ac */ /* 0x000e2c0008000a00 */
.L_x_0:
[C---:B------:R-:W-:Y:S01]  /*0120*/  IMAD.SHL.U32 R2, R6.reuse, 0x8, RZ ;  /* 0x0000000806027824 */ /* 0x040fe200078e00ff */
[----:B------:R-:W-:-:S04]  /*0130*/  SHF.L.U64.HI R3, R6, 0x3, R13 ;  /* 0x0000000306037819 */ /* 0x000fc8000001020d */
[----:B0-----:R-:W-:-:S04]  /*0140*/  IADD3 R8, P0, PT, R2, UR12, RZ ;  /* 0x0000000c02087c10 */ /* 0x001fc8000ff1e0ff */
[----:B------:R-:W-:Y:S02]  /*0150*/  IADD3.X R9, PT, PT, R3, UR13, RZ, P0, !PT ;  /* 0x0000000d03097c10 */ /* 0x000fe400087fe4ff */
[----:B----4-:R-:W-:-:S03]  /*0160*/  IADD3 R2, P0, PT, R2, UR10, RZ ;  /* 0x0000000a02027c10 */ /* 0x010fc6000ff1e0ff */
[----:B-1----:R-:W2:Y:S01]  /*0170*/  LDG.E.64 R6, desc[UR6][R8.64] ;  /* 0x0000000608067981 */ /* 0x002ea2000c1e1b00 */
[----:B------:R-:W-:-:S05]  /*0180*/  IADD3.X R3, PT, PT, R3, UR11, RZ, P0, !PT ;  /* 0x0000000b03037c10 */ /* 0x000fca00087fe4ff */
[----:B------:R-:W3:Y:S01]  /*0190*/  LDG.E.64 R4, desc[UR6][R2.64] ;  /* 0x0000000602047981 */ /* 0x000ee2000c1e1b00 */
[----:B--2---:R-:W-:-:S08]  /*01a0*/  DMUL R6, R6, UR14 ;  /* 0x0000000e06067c28 */ /* 0x004fd00008000000 */
[----:B---3--:R-:W-:Y:S01]  /*01b0*/  DFMA R4, R4, UR16, R6 ;  /* 0x0000001004047c2b */ /* 0x008fe20008000006 */
[----:B------:R-:W-:-:S04]  /*01c0*/  IMAD.IADD R6, R11, 0x1, R0 ;  /* 0x000000010b067824 */ /* 0x000fc800078e0200 */
[----:B------:R-:W-:Y:S02]  /*01d0*/  IMAD.MOV.U32 R0, RZ, RZ, R6 ;  /* 0x000000ffff007224 */ /* 0x000fe400078e0006 */
[----:B------:R0:W-:Y:S01]  /*01e0*/  STG.E.64 desc[UR6][R2.64], R4 ;  /* 0x0000000402007986 */ /* 0x0001e2000c101b06 */
[----:B------:R-:W-:-:S04]  /*01f0*/  ISETP.GE.U32.AND P0, PT, R6, UR8, PT ;  /* 0x0000000806007c0c */ /* 0x000fc8000bf06070 */
[----:B------:R-:W-:-:S13]  /*0200*/  ISETP.GE.U32.AND.EX P0, PT, RZ, UR9, PT, P0 ;  /* 0x00000009ff007c0c */ /* 0x000fda000bf06100 */
[----:B0-----:R-:W-:Y:S05]  /*0210*/  @!P0 BRA `(.L_x_0) ;  /* 0xfffffffc00c08947 */ /* 0x001fea000383ffff */
[----:B------:R-:W-:Y:S05]  /*0220*/  EXIT ;  /* 0x000000000000794d */ /* 0x000fea0003800000 */
.L_x_1:
[----:B------:R-:W-:-:S00]  /*0230*/  BRA `(.L_x_1) ;  /* 0xfffffffc00fc7947 */ /* 0x000fc0000383ffff */
[----:B------:R-:W-:-:S00]  /*0240*/  NOP ;  /* 0x0000000000007918 */ /* 0x000fc00000000000 */
        /* <DEDUP_REMOVED lines=11> */
.L_x_6:


//--------------------- .text.axpy_f32            --------------------------
	.section	.text.axpy_f32,"ax",@progbits
	.align	128
        .global         axpy_f32
        .type           axpy_f32,@function
        .size           axpy_f32,(.L_x_7 - axpy_f32)
        .other          axpy_f32,@"STO_CUDA_ENTRY STV_DEFAULT"
axpy_f32:
.text.axpy_f32:
        /* <DEDUP_REMOVED lines=13> */
[----:B------:R-:W2:Y:S01]  /*00d0*/  LDCU UR5, c[0x0][0x3a0] ;  /* 0x00007400ff0577ac */ /* 0x000ea20008000800 */
[----:B------:R-:W3:Y:S01]  /*00e0*/  LDCU UR14, c[0x0][0x390] ;  /* 0x00007200ff0e77ac */ /* 0x000ee20008000800 */
[----:B------:R-:W4:Y:S01]  /*00f0*/  LDCU.64 UR10, c[0x0][0x388] ;  /* 0x00007100ff0a77ac */ /* 0x000f220008000a00 */
[----:B0-----:R-:W-:Y:S01]  /*0100*/  IMAD R7, R7, UR4, RZ ;  /* 0x0000000407077c24 */ /* 0x001fe2000f8e02ff */
[----:B------:R-:W0:Y:S06]  /*0110*/  LDCU.64 UR12, c[0x0][0x398] ;  /* 0x00007300ff0c77ac */ /* 0x000e2c0008000a00 */
.L_x_2:
[C---:B------:R-:W-:Y:S01]  /*0120*/  IMAD.SHL.U32 R2, R6.reuse, 0x4, RZ ;  /* 0x0000000406027824 */ /* 0x040fe200078e00ff */
[----:B------:R-:W-:-:S04]  /*0130*/  SHF.L.U64.HI R3, R6, 0x2, R11 ;  /* 0x0000000206037819 */ /* 0x000fc8000001020b */
[C---:B0-----:R-:W-:Y:S02]  /*0140*/  IADD3 R4, P1, PT, R2.reuse, UR12, RZ ;  /* 0x0000000c02047c10 */ /* 0x041fe4000ff3e0ff */
[----:B----4-:R-:W-:Y:S02]  /*0150*/  IADD3 R2, P0, PT, R2, UR10, RZ ;  /* 0x0000000a02027c10 */ /* 0x010fe4000ff1e0ff */
[C---:B------:R-:W-:Y:S02]  /*0160*/  IADD3.X R5, PT, PT, R3.reuse, UR13, RZ, P1, !PT ;  /* 0x0000000d03057c10 */ /* 0x040fe40008ffe4ff */
[----:B------:R-:W-:-:S03]  /*0170*/  IADD3.X R3, PT, PT, R3, UR11, RZ, P0, !PT ;  /* 0x0000000b03037c10 */ /* 0x000fc600087fe4ff */
[----:B-1----:R-:W2:Y:S04]  /*0180*/  LDG.E R4, desc[UR6][R4.64] ;  /* 0x0000000604047981 */ /* 0x002ea8000c1e1900 */
[----:B------:R-:W3:Y:S01]  /*0190*/  LDG.E R6, desc[UR6][R2.64] ;  /* 0x0000000602067981 */ /* 0x000ee2000c1e1900 */
[----:B--2---:R-:W-:-:S04]  /*01a0*/  FMUL R9, R4, UR5 ;  /* 0x0000000504097c20 */ /* 0x004fc80008400000 */
[----:B---3--:R-:W-:Y:S01]  /*01b0*/  FFMA R9, R6, UR14, R9 ;  /* 0x0000000e06097c23 */ /* 0x008fe20008000009 */
[----:B------:R-:W-:-:S04]  /*01c0*/  IMAD.IADD R6, R7, 0x1, R0 ;  /* 0x0000000107067824 */ /* 0x000fc800078e0200 */
[----:B------:R0:W-:Y:S01]  /*01d0*/  STG.E desc[UR6][R2.64], R9 ;  /* 0x0000000902007986 */ /* 0x0001e2000c101906 */
[----:B------:R-:W-:Y:S01]  /*01e0*/  ISETP.GE.U32.AND P0, PT, R6, UR8, PT ;  /* 0x0000000806007c0c */ /* 0x000fe2000bf06070 */
[----:B------:R-:W-:-:S03]  /*01f0*/  IMAD.MOV.U32 R0, RZ, RZ, R6 ;  /* 0x000000ffff007224 */ /* 0x000fc600078e0006 */
[----:B------:R-:W-:-:S13]  /*0200*/  ISETP.GE.U32.AND.EX P0, PT, RZ, UR9, PT, P0 ;  /* 0x00000009ff007c0c */ /* 0x000fda000bf06100 */
[----:B0-----:R-:W-:Y:S05]  /*0210*/  @!P0 BRA `(.L_x_2) ;  /* 0xfffffffc00c08947 */ /* 0x001fea000383ffff */
[----:B------:R-:W-:Y:S05]  /*0220*/  EXIT ;  /* 0x000000000000794d */ /* 0x000fea0003800000 */
.L_x_3:
        /* <DEDUP_REMOVED lines=13> */
.L_x_7:


//--------------------- .text.axpy_f16            --------------------------
	.section	.text.axpy_f16,"ax",@progbits
	.align	128
        .global         axpy_f16
        .type           axpy_f16,@function
        .size           axpy_f16,(.L_x_8 - axpy_f16)
        .other          axpy_f16,@"STO_CUDA_ENTRY STV_DEFAULT"
axpy_f16:
.text.axpy_f16:
        /* <DEDUP_REMOVED lines=13> */
[----:B------:R-:W2:Y:S01]  /*00d0*/  LDCU.U16 UR5, c[0x0][0x3a0] ;  /* 0x00007400ff0577ac */ /* 0x000ea20008000400 */
[----:B------:R-:W3:Y:S01]  /*00e0*/  LDCU.U16 UR14, c[0x0][0x390] ;  /* 0x00007200ff0e77ac */ /* 0x000ee20008000400 */
[----:B------:R-:W4:Y:S01]  /*00f0*/  LDCU.64 UR10, c[0x0][0x388] ;  /* 0x00007100ff0a77ac */ /* 0x000f220008000a00 */
[----:B0-----:R-:W-:Y:S01]  /*0100*/  IMAD R7, R7, UR4, RZ ;  /* 0x0000000407077c24 */ /* 0x001fe2000f8e02ff */
[----:B------:R-:W0:Y:S06]  /*0110*/  LDCU.64 UR12, c[0x0][0x398] ;  /* 0x00007300ff0c77ac */ /* 0x000e2c0008000a00 */
.L_x_4:
[C---:B0-----:R-:W-:Y:S01]  /*0120*/  IMAD.SHL.U32 R2, R6.reuse, 0x2, RZ ;  /* 0x0000000206027824 */ /* 0x041fe200078e00ff */
[----:B------:R-:W-:-:S04]  /*0130*/  SHF.L.U64.HI R3, R6, 0x1, R11 ;  /* 0x0000000106037819 */ /* 0x000fc8000001020b */
[C---:B0-----:R-:W-:Y:S02]  /*0140*/  IADD3 R4, P1, PT, R2.reuse, UR12, RZ ;  /* 0x0000000c02047c10 */ /* 0x041fe4000ff3e0ff */
[----:B----4-:R-:W-:Y:S02]  /*0150*/  IADD3 R2, P0, PT, R2, UR10, RZ ;  /* 0x0000000a02027c10 */ /* 0x010fe4000ff1e0ff */
[C---:B------:R-:W-:Y:S02]  /*0160*/  IADD3.X R5, PT, PT, R3.reuse, UR13, RZ, P1, !PT ;  /* 0x0000000d03057c10 */ /* 0x040fe40008ffe4ff */
[----:B------:R-:W-:-:S03]  /*0170*/  IADD3.X R3, PT, PT, R3, UR11, RZ, P0, !PT ;  /* 0x0000000b03037c10 */ /* 0x000fc600087fe4ff */
[----:B-1----:R-:W2:Y:S04]  /*0180*/  LDG.E.U16 R4, desc[UR6][R4.64] ;  /* 0x0000000604047981 */ /* 0x002ea8000c1e1500 */
[----:B------:R-:W3:Y:S01]  /*0190*/  LDG.E.U16 R9, desc[UR6][R2.64] ;  /* 0x0000000602097981 */ /* 0x000ee2000c1e1500 */
[----:B------:R-:W-:-:S04]  /*01a0*/  IMAD.IADD R6, R7, 0x1, R0 ;  /* 0x0000000107067824 */ /* 0x000fc800078e0200 */
[----:B------:R-:W-:Y:S01]  /*01b0*/  IMAD.MOV.U32 R0, RZ, RZ, R6 ;  /* 0x000000ffff007224 */ /* 0x000fe200078e0006 */
[----:B------:R-:W-:-:S04]  /*01c0*/  ISETP.GE.U32.AND P0, PT, R6, UR8, PT ;  /* 0x0000000806007c0c */ /* 0x000fc8000bf06070 */
[----:B------:R-:W-:Y:S01]  /*01d0*/  ISETP.GE.U32.AND.EX P0, PT, RZ, UR9, PT, P0 ;  /* 0x00000009ff007c0c */ /* 0x000fe2000bf06100 */
[----:B--2---:R-:W-:-:S04]  /*01e0*/  HMUL2 R5, R4.H0_H0, UR5.H0_H0 ;  /* 0x2000000504057c32 */ /* 0x004fc80008000800 */
[----:B---3--:R-:W-:-:S05]  /*01f0*/  HFMA2 R5, R9.H0_H0, UR14.H0_H0, R5.H0_H0 ;  /* 0x2000000e09057c31 */ /* 0x008fca0008040805 */
[----:B------:R0:W-:Y:S03]  /*0200*/  STG.E.U16 desc[UR6][R2.64], R5 ;  /* 0x0000000502007986 */ /* 0x0001e6000c101506 */
[----:B------:R-:W-:Y:S05]  /*0210*/  @!P0 BRA `(.L_x_4) ;  /* 0xfffffffc00c08947 */ /* 0x000fea000383ffff */
[----:B------:R-:W-:Y:S05]  /*0220*/  EXIT ;  /* 0x000000000000794d */ /* 0x000fea0003800000 */
.L_x_5:
        /* <DEDUP_REMOVED lines=13> */
.L_x_8:


//--------------------- .nv.shared.reserved.0     --------------------------
	.section	.nv.shared.reserved.0,"aw",@nobits
	.weak		__nv_reservedSMEM_offset_0_alias
	.size		__nv_reservedSMEM_offset_0_alias, 0, 64
	.other		__nv_reservedSMEM_offset_0_alias,@"STO_CUDA_RESERVED_SHARED STV_DEFAULT"
__nv_reservedSMEM_offset_0_alias:
	.zero		0
	.zero		64


//--------------------- .nv.constant0.axpy_f64    --------------------------
	.section	.nv.constant0.axpy_f64,"a",@progbits
	.sectionflags	@""
	.align	4
.nv.constant0.axpy_f64:
	.zero		936


//--------------------- .nv.constant0.axpy_f32    --------------------------
	.section	.nv.constant0.axpy_f32,"a",@progbits
	.sectionflags	@""
	.align	4
.nv.constant0.axpy_f32:
	.zero		932


//--------------------- .nv.constant0.axpy_f16    --------------------------
	.section	.nv.constant0.axpy_f16,"a",@progbits
	.sectionflags	@""
	.align	4
.nv.constant0.axpy_f16:
	.zero		930


//--------------------- SYMBOLS --------------------------

	.type		.nv.reservedSmem.offset0,@object
	.size		.nv.reservedSmem.offset0,0x4
